//
// Generated by NVIDIA NVVM Compiler
//
// Compiler Build ID: CL-36424714
// Cuda compilation tools, release 13.0, V13.0.88
// Based on NVVM 20.0.0
//

.version 9.0
.target sm_100
.address_size 64

	// .globl	_Z9sumReducePfS_i
.extern .shared .align 16 .b8 shared_data[];

.visible .entry _Z9sumReducePfS_i(
	.param .u64 .ptr .align 1 _Z9sumReducePfS_i_param_0,
	.param .u64 .ptr .align 1 _Z9sumReducePfS_i_param_1,
	.param .u32 _Z9sumReducePfS_i_param_2
)
{
	.reg .pred 	%p<6>;
	.reg .b32 	%r<14>;
	.reg .b32 	%f<10>;
	.reg .b64 	%rd<7>;

	ld.param.u64 	%rd1, [_Z9sumReducePfS_i_param_0];
	ld.param.u64 	%rd2, [_Z9sumReducePfS_i_param_1];
	ld.param.u32 	%r7, [_Z9sumReducePfS_i_param_2];
	mov.u32 	%r1, %tid.x;
	mov.u32 	%r8, %ctaid.x;
	mov.u32 	%r13, %ntid.x;
	mad.lo.s32 	%r3, %r8, %r13, %r1;
	setp.ge.s32 	%p1, %r3, %r7;
	mov.f32 	%f9, 0f00000000;
	@%p1 bra 	$L__BB0_2;
	cvta.to.global.u64 	%rd3, %rd1;
	mul.wide.s32 	%rd4, %r3, 4;
	add.s64 	%rd5, %rd3, %rd4;
	ld.global.f32 	%f9, [%rd5];
$L__BB0_2:
	shl.b32 	%r9, %r1, 2;
	mov.u32 	%r10, shared_data;
	add.s32 	%r4, %r10, %r9;
	st.shared.f32 	[%r4], %f9;
	bar.sync 	0;
	setp.lt.u32 	%p2, %r13, 2;
	@%p2 bra 	$L__BB0_6;
$L__BB0_3:
	shr.u32 	%r6, %r13, 1;
	setp.ge.u32 	%p3, %r1, %r6;
	@%p3 bra 	$L__BB0_5;
	shl.b32 	%r11, %r6, 2;
	add.s32 	%r12, %r4, %r11;
	ld.shared.f32 	%f4, [%r12];
	ld.shared.f32 	%f5, [%r4];
	add.f32 	%f6, %f4, %f5;
	st.shared.f32 	[%r4], %f6;
$L__BB0_5:
	bar.sync 	0;
	setp.gt.u32 	%p4, %r13, 3;
	mov.u32 	%r13, %r6;
	@%p4 bra 	$L__BB0_3;
$L__BB0_6:
	setp.ne.s32 	%p5, %r1, 0;
	@%p5 bra 	$L__BB0_8;
	ld.shared.f32 	%f7, [shared_data];
	cvta.to.global.u64 	%rd6, %rd2;
	atom.global.add.f32 	%f8, [%rd6], %f7;
$L__BB0_8:
	ret;

}


// ===== COMPILED SASS (sm_100) =====

	.target	sm_100

	.elftype	@"ET_EXEC"


//--------------------- .note.nv.tkinfo           --------------------------
	.section	.note.nv.tkinfo,"",@"SHT_NOTE"
	.sectionflags	@"SHF_NOTE_NV_TKINFO"
	.tkinfo
        /*0018*/ 	.word	0x00000002
        /*0030*/ 	.string	""
        /*0030*/ 	.string	"ptxas"
        /*0030*/ 	.string	"Cuda compilation tools, release 13.0, V13.0.88"
        /*0030*/ 	.string	"Build cuda_13.0.r13.0/compiler.36424714_0"
        /*0030*/ 	.string	"-arch sm_100 -m 64 "



//--------------------- .note.nv.cuinfo           --------------------------
	.section	.note.nv.cuinfo,"",@"SHT_NOTE"
	.sectionflags	@"SHF_NOTE_NV_CUINFO"
        /*0018*/ 	.short	0x0002
        /*001a*/ 	.short	0x0064
        /*001c*/ 	.short	0x0082
	.zero		2


//--------------------- .nv.info                  --------------------------
	.section	.nv.info,"",@"SHT_CUDA_INFO"
	.align	4


	//----- nvinfo : EIATTR_REGCOUNT
	.align		4
        /*0000*/ 	.byte	0x04, 0x2f
        /*0002*/ 	.short	(.L_1 - .L_0)
	.align		4
.L_0:
        /*0004*/ 	.word	index@(_Z9sumReducePfS_i)
        /*0008*/ 	.word	0x0000000a


	//----- nvinfo : EIATTR_FRAME_SIZE
	.align		4
.L_1:
        /*000c*/ 	.byte	0x04, 0x11
        /*000e*/ 	.short	(.L_3 - .L_2)
	.align		4
.L_2:
        /*0010*/ 	.word	index@(_Z9sumReducePfS_i)
        /*0014*/ 	.word	0x00000000


	//----- nvinfo : EIATTR_MIN_STACK_SIZE
	.align		4
.L_3:
        /*0018*/ 	.byte	0x04, 0x12
        /*001a*/ 	.short	(.L_5 - .L_4)
	.align		4
.L_4:
        /*001c*/ 	.word	index@(_Z9sumReducePfS_i)
        /*0020*/ 	.word	0x00000000
.L_5:


//--------------------- .nv.compat                --------------------------
	.section	.nv.compat,"",@"SHT_CUDA_COMPAT_INFO"
	.align	4
        /*0000*/ 	.byte	0x02, 0x09, 0x00, 0x00, 0x02, 0x02, 0x01, 0x00, 0x02, 0x05, 0x05, 0x00, 0x03, 0x07, 0x01, 0x01
        /*0010*/ 	.byte	0x02, 0x03, 0x00, 0x00, 0x02, 0x06, 0x01, 0x00, 0x04, 0x0b, 0x08, 0x00, 0x09, 0x00, 0x00, 0x00
        /*0020*/ 	.byte	0x00, 0x00, 0x00, 0x00


//--------------------- .nv.info._Z9sumReducePfS_i --------------------------
	.section	.nv.info._Z9sumReducePfS_i,"",@"SHT_CUDA_INFO"
	.sectionflags	@""
	.align	4


	//----- nvinfo : EIATTR_CUDA_API_VERSION
	.align		4
        /*0000*/ 	.byte	0x04, 0x37
        /*0002*/ 	.short	(.L_7 - .L_6)
.L_6:
        /*0004*/ 	.word	0x00000082


	//----- nvinfo : EIATTR_KPARAM_INFO
	.align		4
.L_7:
        /*0008*/ 	.byte	0x04, 0x17
        /*000a*/ 	.short	(.L_9 - .L_8)
.L_8:
        /*000c*/ 	.word	0x00000000
        /*0010*/ 	.short	0x0002
        /*0012*/ 	.short	0x0010
        /*0014*/ 	.byte	0x00, 0xf0, 0x11, 0x00


	//----- nvinfo : EIATTR_KPARAM_INFO
	.align		4
.L_9:
        /*0018*/ 	.byte	0x04, 0x17
        /*001a*/ 	.short	(.L_11 - .L_10)
.L_10:
        /*001c*/ 	.word	0x00000000
        /*0020*/ 	.short	0x0001
        /*0022*/ 	.short	0x0008
        /*0024*/ 	.byte	0x00, 0xf5, 0x21, 0x00


	//----- nvinfo : EIATTR_KPARAM_INFO
	.align		4
.L_11:
        /*0028*/ 	.byte	0x04, 0x17
        /*002a*/ 	.short	(.L_13 - .L_12)
.L_12:
        /*002c*/ 	.word	0x00000000
        /*0030*/ 	.short	0x0000
        /*0032*/ 	.short	0x0000
        /*0034*/ 	.byte	0x00, 0xf5, 0x21, 0x00


	//----- nvinfo : EIATTR_SPARSE_MMA_MASK
	.align		4
.L_13:
        /*0038*/ 	.byte	0x03, 0x50
        /*003a*/ 	.short	0x0000


	//----- nvinfo : EIATTR_MAXREG_COUNT
	.align		4
        /*003c*/ 	.byte	0x03, 0x1b
        /*003e*/ 	.short	0x00ff


	//----- nvinfo : EIATTR_NUM_BARRIERS
	.align		4
        /*0040*/ 	.byte	0x02, 0x4c
        /*0042*/ 	.byte	0x01
	.zero		1


	//----- nvinfo : EIATTR_MERCURY_ISA_VERSION
	.align		4
        /*0044*/ 	.byte	0x03, 0x5f
        /*0046*/ 	.short	0x0101


	//----- nvinfo : EIATTR_VRC_CTA_INIT_COUNT
	.align		4
        /*0048*/ 	.byte	0x02, 0x4a
	.zero		1
	.zero		1


	//----- nvinfo : EIATTR_EXIT_INSTR_OFFSETS
	.align		4
        /*004c*/ 	.byte	0x04, 0x1c
        /*004e*/ 	.short	(.L_15 - .L_14)


	//   ....[0]....
.L_14:
        /*0050*/ 	.word	0x00000200


	//   ....[1]....
        /*0054*/ 	.word	0x00000270


	//----- nvinfo : EIATTR_CBANK_PARAM_SIZE
	.align		4
.L_15:
        /*0058*/ 	.byte	0x03, 0x19
        /*005a*/ 	.short	0x0014


	//----- nvinfo : EIATTR_PARAM_CBANK
	.align		4
        /*005c*/ 	.byte	0x04, 0x0a
        /*005e*/ 	.short	(.L_17 - .L_16)
	.align		4
.L_16:
        /*0060*/ 	.word	index@(.nv.constant0._Z9sumReducePfS_i)
        /*0064*/ 	.short	0x0380
        /*0066*/ 	.short	0x0014


	//----- nvinfo : EIATTR_SW_WAR
	.align		4
.L_17:
        /*0068*/ 	.byte	0x04, 0x36
        /*006a*/ 	.short	(.L_19 - .L_18)
.L_18:
        /*006c*/ 	.word	0x00000008
.L_19:


//--------------------- .nv.callgraph             --------------------------
	.section	.nv.callgraph,"",@"SHT_CUDA_CALLGRAPH"
	.align	4
	.sectionentsize	8
	.align		4
        /*0000*/ 	.word	0x00000000
	.align		4
        /*0004*/ 	.word	0xffffffff
	.align		4
        /*0008*/ 	.word	0x00000000
	.align		4
        /*000c*/ 	.word	0xfffffffe
	.align		4
        /*0010*/ 	.word	0x00000000
	.align		4
        /*0014*/ 	.word	0xfffffffd
	.align		4
        /*0018*/ 	.word	0x00000000
	.align		4
        /*001c*/ 	.word	0xfffffffc


//--------------------- .text._Z9sumReducePfS_i   --------------------------
	.section	.text._Z9sumReducePfS_i,"ax",@progbits
	.align	128
        .global         _Z9sumReducePfS_i
        .type           _Z9sumReducePfS_i,@function
        .size           _Z9sumReducePfS_i,(.L_x_3 - _Z9sumReducePfS_i)
        .other          _Z9sumReducePfS_i,@"STO_CUDA_ENTRY STV_DEFAULT"
_Z9sumReducePfS_i:
.text._Z9sumReducePfS_i:
[----:B------:R-:W-:Y:S01]  /*0000*/  LDC R1, c[0x0][0x37c] ;  /* 0x0000df00ff017b82 */ /* 0x000fe20000000800 */
[----:B------:R-:W0:Y:S07]  /*0010*/  S2R R7, SR_TID.X ;  /* 0x0000000000077919 */ /* 0x000e2e0000002100 */
[----:B------:R-:W0:Y:S01]  /*0020*/  S2UR UR4, SR_CTAID.X ;  /* 0x00000000000479c3 */ /* 0x000e220000002500 */
[----:B------:R-:W1:Y:S01]  /*0030*/  LDCU UR5, c[0x0][0x390] ;  /* 0x00007200ff0577ac */ /* 0x000e620008000800 */
[----:B------:R-:W-:Y:S01]  /*0040*/  IMAD.MOV.U32 R4, RZ, RZ, RZ ;  /* 0x000000ffff047224 */ /* 0x000fe200078e00ff */
[----:B------:R-:W2:Y:S05]  /*0050*/  LDCU.64 UR6, c[0x0][0x358] ;  /* 0x00006b00ff0677ac */ /* 0x000eaa0008000a00 */
[----:B------:R-:W0:Y:S02]  /*0060*/  LDC R0, c[0x0][0x360] ;  /* 0x0000d800ff007b82 */ /* 0x000e240000000800 */
[----:B0-----:R-:W-:-:S05]  /*0070*/  IMAD R5, R0, UR4, R7 ;  /* 0x0000000400057c24 */ /* 0x001fca000f8e0207 */
[----:B-1----:R-:W-:-:S13]  /*0080*/  ISETP.GE.AND P0, PT, R5, UR5, PT ;  /* 0x0000000505007c0c */ /* 0x002fda000bf06270 */
[----:B------:R-:W0:Y:S02]  /*0090*/  @!P0 LDC.64 R2, c[0x0][0x380] ;  /* 0x0000e000ff028b82 */ /* 0x000e240000000a00 */
[----:B0-----:R-:W-:-:S05]  /*00a0*/  @!P0 IMAD.WIDE R2, R5, 0x4, R2 ;  /* 0x0000000405028825 */ /* 0x001fca00078e0202 */
[----:B--2---:R-:W2:Y:S01]  /*00b0*/  @!P0 LDG.E R4, desc[UR6][R2.64] ;  /* 0x0000000602048981 */ /* 0x004ea2000c1e1900 */
[----:B------:R-:W0:Y:S01]  /*00c0*/  S2UR UR5, SR_CgaCtaId ;  /* 0x00000000000579c3 */ /* 0x000e220000008800 */
[----:B------:R-:W-:Y:S01]  /*00d0*/  UMOV UR4, 0x400 ;  /* 0x0000040000047882 */ /* 0x000fe20000000000 */
[----:B------:R-:W-:Y:S02]  /*00e0*/  ISETP.GE.U32.AND P1, PT, R0, 0x2, PT ;  /* 0x000000020000780c */ /* 0x000fe40003f26070 */
[----:B------:R-:W-:Y:S01]  /*00f0*/  ISETP.NE.AND P0, PT, R7, RZ, PT ;  /* 0x000000ff0700720c */ /* 0x000fe20003f05270 */
[----:B0-----:R-:W-:-:S06]  /*0100*/  ULEA UR4, UR5, UR4, 0x18 ;  /* 0x0000000405047291 */ /* 0x001fcc000f8ec0ff */
[----:B------:R-:W-:-:S05]  /*0110*/  LEA R5, R7, UR4, 0x2 ;  /* 0x0000000407057c11 */ /* 0x000fca000f8e10ff */
[----:B--2---:R0:W-:Y:S01]  /*0120*/  STS [R5], R4 ;  /* 0x0000000405007388 */ /* 0x0041e20000000800 */
[----:B------:R-:W-:Y:S06]  /*0130*/  BAR.SYNC.DEFER_BLOCKING 0x0 ;  /* 0x0000000000007b1d */ /* 0x000fec0000010000 */
[----:B------:R-:W-:Y:S05]  /*0140*/  @!P1 BRA `(.L_x_0) ;  /* 0x00000000002c9947 */ /* 0x000fea0003800000 */
.L_x_1:
[----:B------:R-:W-:-:S04]  /*0150*/  SHF.R.U32.HI R6, RZ, 0x1, R0 ;  /* 0x00000001ff067819 */ /* 0x000fc80000011600 */
[----:B------:R-:W-:-:S13]  /*0160*/  ISETP.GE.U32.AND P1, PT, R7, R6, PT ;  /* 0x000000060700720c */ /* 0x000fda0003f26070 */
[----:B------:R-:W-:Y:S01]  /*0170*/  @!P1 IMAD R2, R6, 0x4, R5 ;  /* 0x0000000406029824 */ /* 0x000fe200078e0205 */
[----:B------:R-:W-:Y:S05]  /*0180*/  @!P1 LDS R3, [R5] ;  /* 0x0000000005039984 */ /* 0x000fea0000000800 */
[----:B------:R-:W0:Y:S02]  /*0190*/  @!P1 LDS R2, [R2] ;  /* 0x0000000002029984 */ /* 0x000e240000000800 */
[----:B0-----:R-:W-:-:S05]  /*01a0*/  @!P1 FADD R4, R2, R3 ;  /* 0x0000000302049221 */ /* 0x001fca0000000000 */
[----:B------:R1:W-:Y:S01]  /*01b0*/  @!P1 STS [R5], R4 ;  /* 0x0000000405009388 */ /* 0x0003e20000000800 */
[----:B------:R-:W-:Y:S01]  /*01c0*/  BAR.SYNC.DEFER_BLOCKING 0x0 ;  /* 0x0000000000007b1d */ /* 0x000fe20000010000 */
[----:B------:R-:W-:Y:S01]  /*01d0*/  ISETP.GT.U32.AND P1, PT, R0, 0x3, PT ;  /* 0x000000030000780c */ /* 0x000fe20003f24070 */
[----:B------:R-:W-:-:S12]  /*01e0*/  IMAD.MOV.U32 R0, RZ, RZ, R6 ;  /* 0x000000ffff007224 */ /* 0x000fd800078e0006 */
[----:B-1----:R-:W-:Y:S05]  /*01f0*/  @P1 BRA `(.L_x_1) ;  /* 0xfffffffc00d41947 */ /* 0x002fea000383ffff */
.L_x_0:
[----:B------:R-:W-:Y:S05]  /*0200*/  @P0 EXIT ;  /* 0x000000000000094d */ /* 0x000fea0003800000 */
[----:B------:R-:W1:Y:S01]  /*0210*/  S2UR UR5, SR_CgaCtaId ;  /* 0x00000000000579c3 */ /* 0x000e620000008800 */
[----:B------:R-:W-:-:S07]  /*0220*/  UMOV UR4, 0x400 ;  /* 0x0000040000047882 */ /* 0x000fce0000000000 */
[----:B------:R-:W2:Y:S01]  /*0230*/  LDC.64 R2, c[0x0][0x388] ;  /* 0x0000e200ff027b82 */ /* 0x000ea20000000a00 */
[----:B-1----:R-:W-:-:S09]  /*0240*/  ULEA UR4, UR5, UR4, 0x18 ;  /* 0x0000000405047291 */ /* 0x002fd2000f8ec0ff */
[----:B0-----:R-:W2:Y:S04]  /*0250*/  LDS R5, [UR4] ;  /* 0x00000004ff057984 */ /* 0x001ea80008000800 */
[----:B--2---:R-:W-:Y:S01]  /*0260*/  REDG.E.ADD.F32.FTZ.RN.STRONG.GPU desc[UR6][R2.64], R5 ;  /* 0x00000005020079a6 */ /* 0x004fe2000c12f306 */
[----:B------:R-:W-:Y:S05]  /*0270*/  EXIT ;  /* 0x000000000000794d */ /* 0x000fea0003800000 */
.L_x_2:
[----:B------:R-:W-:-:S00]  /*0280*/  BRA `(.L_x_2) ;  /* 0xfffffffc00fc7947 */ /* 0x000fc0000383ffff */
[----:B------:R-:W-:-:S00]  /*0290*/  NOP ;  /* 0x0000000000007918 */ /* 0x000fc00000000000 */
        /* <DEDUP_REMOVED lines=14> */
.L_x_3:


//--------------------- .nv.shared._Z9sumReducePfS_i --------------------------
	.section	.nv.shared._Z9sumReducePfS_i,"aw",@nobits
	.sectionflags	@""
	.align	16
	.zero		1024


//--------------------- .nv.shared.reserved.0     --------------------------
	.section	.nv.shared.reserved.0,"aw",@nobits
	.weak		__nv_reservedSMEM_offset_0_alias
	.size		__nv_reservedSMEM_offset_0_alias, 0, 64
	.other		__nv_reservedSMEM_offset_0_alias,@"STO_CUDA_RESERVED_SHARED STV_DEFAULT"
__nv_reservedSMEM_offset_0_alias:
	.zero		0
	.zero		64


//--------------------- .nv.constant0._Z9sumReducePfS_i --------------------------
	.section	.nv.constant0._Z9sumReducePfS_i,"a",@progbits
	.sectionflags	@""
	.align	4
.nv.constant0._Z9sumReducePfS_i:
	.zero		916


//--------------------- SYMBOLS --------------------------

	.type		.nv.reservedSmem.offset0,@object
	.size		.nv.reservedSmem.offset0,0x4
	.type		.nv.reservedSmem.cap,@object
	.size		.nv.reservedSmem.cap,0x4
